//
// Generated by NVIDIA NVVM Compiler
//
// Compiler Build ID: CL-36424714
// Cuda compilation tools, release 13.0, V13.0.88
// Based on NVVM 20.0.0
//

.version 9.0
.target sm_100
.address_size 64

	// .globl	_Z33smem_set_col_read_row_dynamic_padPi
// _ZZ21smem_set_row_read_colPiE4tile has been demoted
// _ZZ21smem_set_col_read_rowPiE4tile has been demoted
// _ZZ21smem_set_row_read_rowPiE4tile has been demoted
.extern .shared .align 16 .b8 tile[];

.visible .entry _Z33smem_set_col_read_row_dynamic_padPi(
	.param .u64 .ptr .align 1 _Z33smem_set_col_read_row_dynamic_padPi_param_0
)
{
	.reg .b32 	%r<14>;
	.reg .b64 	%rd<5>;

	ld.param.u64 	%rd1, [_Z33smem_set_col_read_row_dynamic_padPi_param_0];
	cvta.to.global.u64 	%rd2, %rd1;
	mov.u32 	%r1, %tid.y;
	mov.u32 	%r2, %ntid.x;
	mad.lo.s32 	%r3, %r1, %r2, %r1;
	mov.u32 	%r4, %tid.x;
	add.s32 	%r5, %r3, %r4;
	mad.lo.s32 	%r6, %r4, %r2, %r4;
	add.s32 	%r7, %r6, %r1;
	shl.b32 	%r8, %r7, 2;
	mov.u32 	%r9, tile;
	add.s32 	%r10, %r9, %r8;
	st.shared.u32 	[%r10], %r7;
	bar.sync 	0;
	shl.b32 	%r11, %r5, 2;
	add.s32 	%r12, %r9, %r11;
	ld.shared.u32 	%r13, [%r12];
	mul.wide.u32 	%rd3, %r5, 4;
	add.s64 	%rd4, %rd2, %rd3;
	st.global.u32 	[%rd4], %r13;
	ret;

}
	// .globl	_Z29smem_set_col_read_row_dynamicPi
.visible .entry _Z29smem_set_col_read_row_dynamicPi(
	.param .u64 .ptr .align 1 _Z29smem_set_col_read_row_dynamicPi_param_0
)
{
	.reg .b32 	%r<12>;
	.reg .b64 	%rd<5>;

	ld.param.u64 	%rd1, [_Z29smem_set_col_read_row_dynamicPi_param_0];
	cvta.to.global.u64 	%rd2, %rd1;
	mov.u32 	%r1, %tid.y;
	mov.u32 	%r2, %ntid.x;
	mov.u32 	%r3, %tid.x;
	mad.lo.s32 	%r4, %r1, %r2, %r3;
	mad.lo.s32 	%r5, %r3, %r2, %r1;
	shl.b32 	%r6, %r5, 2;
	mov.u32 	%r7, tile;
	add.s32 	%r8, %r7, %r6;
	st.shared.u32 	[%r8], %r5;
	bar.sync 	0;
	shl.b32 	%r9, %r4, 2;
	add.s32 	%r10, %r7, %r9;
	ld.shared.u32 	%r11, [%r10];
	mul.wide.u32 	%rd3, %r4, 4;
	add.s64 	%rd4, %rd2, %rd3;
	st.global.u32 	[%rd4], %r11;
	ret;

}
	// .globl	_Z21smem_set_row_read_colPi
.visible .entry _Z21smem_set_row_read_colPi(
	.param .u64 .ptr .align 1 _Z21smem_set_row_read_colPi_param_0
)
{
	.reg .b32 	%r<15>;
	.reg .b64 	%rd<5>;
	// demoted variable
	.shared .align 4 .b8 _ZZ21smem_set_row_read_colPiE4tile[4096];
	ld.param.u64 	%rd1, [_Z21smem_set_row_read_colPi_param_0];
	cvta.to.global.u64 	%rd2, %rd1;
	mov.u32 	%r1, %tid.y;
	mov.u32 	%r2, %ntid.x;
	mov.u32 	%r3, %tid.x;
	mad.lo.s32 	%r4, %r1, %r2, %r3;
	shl.b32 	%r5, %r1, 7;
	mov.u32 	%r6, _ZZ21smem_set_row_read_colPiE4tile;
	add.s32 	%r7, %r6, %r5;
	shl.b32 	%r8, %r3, 2;
	add.s32 	%r9, %r7, %r8;
	st.shared.u32 	[%r9], %r4;
	bar.sync 	0;
	shl.b32 	%r10, %r3, 7;
	add.s32 	%r11, %r6, %r10;
	shl.b32 	%r12, %r1, 2;
	add.s32 	%r13, %r11, %r12;
	ld.shared.u32 	%r14, [%r13];
	mul.wide.u32 	%rd3, %r4, 4;
	add.s64 	%rd4, %rd2, %rd3;
	st.global.u32 	[%rd4], %r14;
	ret;

}
	// .globl	_Z21smem_set_col_read_rowPi
.visible .entry _Z21smem_set_col_read_rowPi(
	.param .u64 .ptr .align 1 _Z21smem_set_col_read_rowPi_param_0
)
{
	.reg .b32 	%r<15>;
	.reg .b64 	%rd<5>;
	// demoted variable
	.shared .align 4 .b8 _ZZ21smem_set_col_read_rowPiE4tile[4096];
	ld.param.u64 	%rd1, [_Z21smem_set_col_read_rowPi_param_0];
	cvta.to.global.u64 	%rd2, %rd1;
	mov.u32 	%r1, %tid.y;
	mov.u32 	%r2, %ntid.x;
	mov.u32 	%r3, %tid.x;
	mad.lo.s32 	%r4, %r1, %r2, %r3;
	shl.b32 	%r5, %r3, 7;
	mov.u32 	%r6, _ZZ21smem_set_col_read_rowPiE4tile;
	add.s32 	%r7, %r6, %r5;
	shl.b32 	%r8, %r1, 2;
	add.s32 	%r9, %r7, %r8;
	st.shared.u32 	[%r9], %r4;
	bar.sync 	0;
	shl.b32 	%r10, %r1, 7;
	add.s32 	%r11, %r6, %r10;
	shl.b32 	%r12, %r3, 2;
	add.s32 	%r13, %r11, %r12;
	ld.shared.u32 	%r14, [%r13];
	mul.wide.u32 	%rd3, %r4, 4;
	add.s64 	%rd4, %rd2, %rd3;
	st.global.u32 	[%rd4], %r14;
	ret;

}
	// .globl	_Z21smem_set_row_read_rowPi
.visible .entry _Z21smem_set_row_read_rowPi(
	.param .u64 .ptr .align 1 _Z21smem_set_row_read_rowPi_param_0
)
{
	.reg .b32 	%r<11>;
	.reg .b64 	%rd<5>;
	// demoted variable
	.shared .align 4 .b8 _ZZ21smem_set_row_read_rowPiE4tile[4096];
	ld.param.u64 	%rd1, [_Z21smem_set_row_read_rowPi_param_0];
	cvta.to.global.u64 	%rd2, %rd1;
	mov.u32 	%r1, %tid.y;
	mov.u32 	%r2, %ntid.x;
	mov.u32 	%r3, %tid.x;
	mad.lo.s32 	%r4, %r1, %r2, %r3;
	shl.b32 	%r5, %r1, 7;
	mov.u32 	%r6, _ZZ21smem_set_row_read_rowPiE4tile;
	add.s32 	%r7, %r6, %r5;
	shl.b32 	%r8, %r3, 2;
	add.s32 	%r9, %r7, %r8;
	st.shared.u32 	[%r9], %r4;
	bar.sync 	0;
	ld.shared.u32 	%r10, [%r9];
	mul.wide.u32 	%rd3, %r4, 4;
	add.s64 	%rd4, %rd2, %rd3;
	st.global.u32 	[%rd4], %r10;
	ret;

}


// ===== COMPILED SASS (sm_100) =====

	.target	sm_100

	.elftype	@"ET_EXEC"


//--------------------- .note.nv.tkinfo           --------------------------
	.section	.note.nv.tkinfo,"",@"SHT_NOTE"
	.sectionflags	@"SHF_NOTE_NV_TKINFO"
	.tkinfo
        /*0018*/ 	.word	0x00000002
        /*0030*/ 	.string	""
        /*0030*/ 	.string	"ptxas"
        /*0030*/ 	.string	"Cuda compilation tools, release 13.0, V13.0.88"
        /*0030*/ 	.string	"Build cuda_13.0.r13.0/compiler.36424714_0"
        /*0030*/ 	.string	"-arch sm_100 -m 64 "



//--------------------- .note.nv.cuinfo           --------------------------
	.section	.note.nv.cuinfo,"",@"SHT_NOTE"
	.sectionflags	@"SHF_NOTE_NV_CUINFO"
        /*0018*/ 	.short	0x0002
        /*001a*/ 	.short	0x0064
        /*001c*/ 	.short	0x0082
	.zero		2


//--------------------- .nv.info                  --------------------------
	.section	.nv.info,"",@"SHT_CUDA_INFO"
	.align	4


	//----- nvinfo : EIATTR_REGCOUNT
	.align		4
        /*0000*/ 	.byte	0x04, 0x2f
        /*0002*/ 	.short	(.L_1 - .L_0)
	.align		4
.L_0:
        /*0004*/ 	.word	index@(_Z33smem_set_col_read_row_dynamic_padPi)
        /*0008*/ 	.word	0x0000000c


	//----- nvinfo : EIATTR_FRAME_SIZE
	.align		4
.L_1:
        /*000c*/ 	.byte	0x04, 0x11
        /*000e*/ 	.short	(.L_3 - .L_2)
	.align		4
.L_2:
        /*0010*/ 	.word	index@(_Z33smem_set_col_read_row_dynamic_padPi)
        /*0014*/ 	.word	0x00000000


	//----- nvinfo : EIATTR_REGCOUNT
	.align		4
.L_3:
        /*0018*/ 	.byte	0x04, 0x2f
        /*001a*/ 	.short	(.L_5 - .L_4)
	.align		4
.L_4:
        /*001c*/ 	.word	index@(_Z29smem_set_col_read_row_dynamicPi)
        /*0020*/ 	.word	0x0000000c


	//----- nvinfo : EIATTR_FRAME_SIZE
	.align		4
.L_5:
        /*0024*/ 	.byte	0x04, 0x11
        /*0026*/ 	.short	(.L_7 - .L_6)
	.align		4
.L_6:
        /*0028*/ 	.word	index@(_Z29smem_set_col_read_row_dynamicPi)
        /*002c*/ 	.word	0x00000000


	//----- nvinfo : EIATTR_REGCOUNT
	.align		4
.L_7:
        /*0030*/ 	.byte	0x04, 0x2f
        /*0032*/ 	.short	(.L_9 - .L_8)
	.align		4
.L_8:
        /*0034*/ 	.word	index@(_Z21smem_set_row_read_colPi)
        /*0038*/ 	.word	0x0000000a


	//----- nvinfo : EIATTR_FRAME_SIZE
	.align		4
.L_9:
        /*003c*/ 	.byte	0x04, 0x11
        /*003e*/ 	.short	(.L_11 - .L_10)
	.align		4
.L_10:
        /*0040*/ 	.word	index@(_Z21smem_set_row_read_colPi)
        /*0044*/ 	.word	0x00000000


	//----- nvinfo : EIATTR_REGCOUNT
	.align		4
.L_11:
        /*0048*/ 	.byte	0x04, 0x2f
        /*004a*/ 	.short	(.L_13 - .L_12)
	.align		4
.L_12:
        /*004c*/ 	.word	index@(_Z21smem_set_col_read_rowPi)
        /*0050*/ 	.word	0x0000000a


	//----- nvinfo : EIATTR_FRAME_SIZE
	.align		4
.L_13:
        /*0054*/ 	.byte	0x04, 0x11
        /*0056*/ 	.short	(.L_15 - .L_14)
	.align		4
.L_14:
        /*0058*/ 	.word	index@(_Z21smem_set_col_read_rowPi)
        /*005c*/ 	.word	0x00000000


	//----- nvinfo : EIATTR_REGCOUNT
	.align		4
.L_15:
        /*0060*/ 	.byte	0x04, 0x2f
        /*0062*/ 	.short	(.L_17 - .L_16)
	.align		4
.L_16:
        /*0064*/ 	.word	index@(_Z21smem_set_row_read_rowPi)
        /*0068*/ 	.word	0x0000000a


	//----- nvinfo : EIATTR_FRAME_SIZE
	.align		4
.L_17:
        /*006c*/ 	.byte	0x04, 0x11
        /*006e*/ 	.short	(.L_19 - .L_18)
	.align		4
.L_18:
        /*0070*/ 	.word	index@(_Z21smem_set_row_read_rowPi)
        /*0074*/ 	.word	0x00000000


	//----- nvinfo : EIATTR_MIN_STACK_SIZE
	.align		4
.L_19:
        /*0078*/ 	.byte	0x04, 0x12
        /*007a*/ 	.short	(.L_21 - .L_20)
	.align		4
.L_20:
        /*007c*/ 	.word	index@(_Z21smem_set_row_read_rowPi)
        /*0080*/ 	.word	0x00000000


	//----- nvinfo : EIATTR_MIN_STACK_SIZE
	.align		4
.L_21:
        /*0084*/ 	.byte	0x04, 0x12
        /*0086*/ 	.short	(.L_23 - .L_22)
	.align		4
.L_22:
        /*0088*/ 	.word	index@(_Z21smem_set_col_read_rowPi)
        /*008c*/ 	.word	0x00000000


	//----- nvinfo : EIATTR_MIN_STACK_SIZE
	.align		4
.L_23:
        /*0090*/ 	.byte	0x04, 0x12
        /*0092*/ 	.short	(.L_25 - .L_24)
	.align		4
.L_24:
        /*0094*/ 	.word	index@(_Z21smem_set_row_read_colPi)
        /*0098*/ 	.word	0x00000000


	//----- nvinfo : EIATTR_MIN_STACK_SIZE
	.align		4
.L_25:
        /*009c*/ 	.byte	0x04, 0x12
        /*009e*/ 	.short	(.L_27 - .L_26)
	.align		4
.L_26:
        /*00a0*/ 	.word	index@(_Z29smem_set_col_read_row_dynamicPi)
        /*00a4*/ 	.word	0x00000000


	//----- nvinfo : EIATTR_MIN_STACK_SIZE
	.align		4
.L_27:
        /*00a8*/ 	.byte	0x04, 0x12
        /*00aa*/ 	.short	(.L_29 - .L_28)
	.align		4
.L_28:
        /*00ac*/ 	.word	index@(_Z33smem_set_col_read_row_dynamic_padPi)
        /*00b0*/ 	.word	0x00000000
.L_29:


//--------------------- .nv.compat                --------------------------
	.section	.nv.compat,"",@"SHT_CUDA_COMPAT_INFO"
	.align	4
        /*0000*/ 	.byte	0x02, 0x09, 0x00, 0x00, 0x02, 0x02, 0x01, 0x00, 0x02, 0x05, 0x05, 0x00, 0x03, 0x07, 0x01, 0x01
        /*0010*/ 	.byte	0x02, 0x03, 0x00, 0x00, 0x02, 0x06, 0x01, 0x00, 0x04, 0x0b, 0x08, 0x00, 0x09, 0x00, 0x00, 0x00
        /*0020*/ 	.byte	0x00, 0x00, 0x00, 0x00


//--------------------- .nv.info._Z21smem_set_row_read_rowPi --------------------------
	.section	.nv.info._Z21smem_set_row_read_rowPi,"",@"SHT_CUDA_INFO"
	.sectionflags	@""
	.align	4


	//----- nvinfo : EIATTR_CUDA_API_VERSION
	.align		4
        /*0000*/ 	.byte	0x04, 0x37
        /*0002*/ 	.short	(.L_31 - .L_30)
.L_30:
        /*0004*/ 	.word	0x00000082


	//----- nvinfo : EIATTR_KPARAM_INFO
	.align		4
.L_31:
        /*0008*/ 	.byte	0x04, 0x17
        /*000a*/ 	.short	(.L_33 - .L_32)
.L_32:
        /*000c*/ 	.word	0x00000000
        /*0010*/ 	.short	0x0000
        /*0012*/ 	.short	0x0000
        /*0014*/ 	.byte	0x00, 0xf5, 0x21, 0x00


	//----- nvinfo : EIATTR_SPARSE_MMA_MASK
	.align		4
.L_33:
        /*0018*/ 	.byte	0x03, 0x50
        /*001a*/ 	.short	0x0000


	//----- nvinfo : EIATTR_MAXREG_COUNT
	.align		4
        /*001c*/ 	.byte	0x03, 0x1b
        /*001e*/ 	.short	0x00ff


	//----- nvinfo : EIATTR_NUM_BARRIERS
	.align		4
        /*0020*/ 	.byte	0x02, 0x4c
        /*0022*/ 	.byte	0x01
	.zero		1


	//----- nvinfo : EIATTR_MERCURY_ISA_VERSION
	.align		4
        /*0024*/ 	.byte	0x03, 0x5f
        /*0026*/ 	.short	0x0101


	//----- nvinfo : EIATTR_VRC_CTA_INIT_COUNT
	.align		4
        /*0028*/ 	.byte	0x02, 0x4a
	.zero		1
	.zero		1


	//----- nvinfo : EIATTR_EXIT_INSTR_OFFSETS
	.align		4
        /*002c*/ 	.byte	0x04, 0x1c
        /*002e*/ 	.short	(.L_35 - .L_34)


	//   ....[0]....
.L_34:
        /*0030*/ 	.word	0x00000110


	//----- nvinfo : EIATTR_CBANK_PARAM_SIZE
	.align		4
.L_35:
        /*0034*/ 	.byte	0x03, 0x19
        /*0036*/ 	.short	0x0008


	//----- nvinfo : EIATTR_PARAM_CBANK
	.align		4
        /*0038*/ 	.byte	0x04, 0x0a
        /*003a*/ 	.short	(.L_37 - .L_36)
	.align		4
.L_36:
        /*003c*/ 	.word	index@(.nv.constant0._Z21smem_set_row_read_rowPi)
        /*0040*/ 	.short	0x0380
        /*0042*/ 	.short	0x0008


	//----- nvinfo : EIATTR_SW_WAR
	.align		4
.L_37:
        /*0044*/ 	.byte	0x04, 0x36
        /*0046*/ 	.short	(.L_39 - .L_38)
.L_38:
        /*0048*/ 	.word	0x00000008
.L_39:


//--------------------- .nv.info._Z21smem_set_col_read_rowPi --------------------------
	.section	.nv.info._Z21smem_set_col_read_rowPi,"",@"SHT_CUDA_INFO"
	.sectionflags	@""
	.align	4


	//----- nvinfo : EIATTR_CUDA_API_VERSION
	.align		4
        /*0000*/ 	.byte	0x04, 0x37
        /*0002*/ 	.short	(.L_41 - .L_40)
.L_40:
        /*0004*/ 	.word	0x00000082


	//----- nvinfo : EIATTR_KPARAM_INFO
	.align		4
.L_41:
        /*0008*/ 	.byte	0x04, 0x17
        /*000a*/ 	.short	(.L_43 - .L_42)
.L_42:
        /*000c*/ 	.word	0x00000000
        /*0010*/ 	.short	0x0000
        /*0012*/ 	.short	0x0000
        /*0014*/ 	.byte	0x00, 0xf5, 0x21, 0x00


	//----- nvinfo : EIATTR_SPARSE_MMA_MASK
	.align		4
.L_43:
        /*0018*/ 	.byte	0x03, 0x50
        /*001a*/ 	.short	0x0000


	//----- nvinfo : EIATTR_MAXREG_COUNT
	.align		4
        /*001c*/ 	.byte	0x03, 0x1b
        /*001e*/ 	.short	0x00ff


	//----- nvinfo : EIATTR_NUM_BARRIERS
	.align		4
        /*0020*/ 	.byte	0x02, 0x4c
        /*0022*/ 	.byte	0x01
	.zero		1


	//----- nvinfo : EIATTR_MERCURY_ISA_VERSION
	.align		4
        /*0024*/ 	.byte	0x03, 0x5f
        /*0026*/ 	.short	0x0101


	//----- nvinfo : EIATTR_VRC_CTA_INIT_COUNT
	.align		4
        /*0028*/ 	.byte	0x02, 0x4a
	.zero		1
	.zero		1


	//----- nvinfo : EIATTR_EXIT_INSTR_OFFSETS
	.align		4
        /*002c*/ 	.byte	0x04, 0x1c
        /*002e*/ 	.short	(.L_45 - .L_44)


	//   ....[0]....
.L_44:
        /*0030*/ 	.word	0x00000130


	//----- nvinfo : EIATTR_CBANK_PARAM_SIZE
	.align		4
.L_45:
        /*0034*/ 	.byte	0x03, 0x19
        /*0036*/ 	.short	0x0008


	//----- nvinfo : EIATTR_PARAM_CBANK
	.align		4
        /*0038*/ 	.byte	0x04, 0x0a
        /*003a*/ 	.short	(.L_47 - .L_46)
	.align		4
.L_46:
        /*003c*/ 	.word	index@(.nv.constant0._Z21smem_set_col_read_rowPi)
        /*0040*/ 	.short	0x0380
        /*0042*/ 	.short	0x0008


	//----- nvinfo : EIATTR_SW_WAR
	.align		4
.L_47:
        /*0044*/ 	.byte	0x04, 0x36
        /*0046*/ 	.short	(.L_49 - .L_48)
.L_48:
        /*0048*/ 	.word	0x00000008
.L_49:


//--------------------- .nv.info._Z21smem_set_row_read_colPi --------------------------
	.section	.nv.info._Z21smem_set_row_read_colPi,"",@"SHT_CUDA_INFO"
	.sectionflags	@""
	.align	4


	//----- nvinfo : EIATTR_CUDA_API_VERSION
	.align		4
        /*0000*/ 	.byte	0x04, 0x37
        /*0002*/ 	.short	(.L_51 - .L_50)
.L_50:
        /*0004*/ 	.word	0x00000082


	//----- nvinfo : EIATTR_KPARAM_INFO
	.align		4
.L_51:
        /*0008*/ 	.byte	0x04, 0x17
        /*000a*/ 	.short	(.L_53 - .L_52)
.L_52:
        /*000c*/ 	.word	0x00000000
        /*0010*/ 	.short	0x0000
        /*0012*/ 	.short	0x0000
        /*0014*/ 	.byte	0x00, 0xf5, 0x21, 0x00


	//----- nvinfo : EIATTR_SPARSE_MMA_MASK
	.align		4
.L_53:
        /*0018*/ 	.byte	0x03, 0x50
        /*001a*/ 	.short	0x0000


	//----- nvinfo : EIATTR_MAXREG_COUNT
	.align		4
        /*001c*/ 	.byte	0x03, 0x1b
        /*001e*/ 	.short	0x00ff


	//----- nvinfo : EIATTR_NUM_BARRIERS
	.align		4
        /*0020*/ 	.byte	0x02, 0x4c
        /*0022*/ 	.byte	0x01
	.zero		1


	//----- nvinfo : EIATTR_MERCURY_ISA_VERSION
	.align		4
        /*0024*/ 	.byte	0x03, 0x5f
        /*0026*/ 	.short	0x0101


	//----- nvinfo : EIATTR_VRC_CTA_INIT_COUNT
	.align		4
        /*0028*/ 	.byte	0x02, 0x4a
	.zero		1
	.zero		1


	//----- nvinfo : EIATTR_EXIT_INSTR_OFFSETS
	.align		4
        /*002c*/ 	.byte	0x04, 0x1c
        /*002e*/ 	.short	(.L_55 - .L_54)


	//   ....[0]....
.L_54:
        /*0030*/ 	.word	0x00000130


	//----- nvinfo : EIATTR_CBANK_PARAM_SIZE
	.align		4
.L_55:
        /*0034*/ 	.byte	0x03, 0x19
        /*0036*/ 	.short	0x0008


	//----- nvinfo : EIATTR_PARAM_CBANK
	.align		4
        /*0038*/ 	.byte	0x04, 0x0a
        /*003a*/ 	.short	(.L_57 - .L_56)
	.align		4
.L_56:
        /*003c*/ 	.word	index@(.nv.constant0._Z21smem_set_row_read_colPi)
        /*0040*/ 	.short	0x0380
        /*0042*/ 	.short	0x0008


	//----- nvinfo : EIATTR_SW_WAR
	.align		4
.L_57:
        /*0044*/ 	.byte	0x04, 0x36
        /*0046*/ 	.short	(.L_59 - .L_58)
.L_58:
        /*0048*/ 	.word	0x00000008
.L_59:


//--------------------- .nv.info._Z29smem_set_col_read_row_dynamicPi --------------------------
	.section	.nv.info._Z29smem_set_col_read_row_dynamicPi,"",@"SHT_CUDA_INFO"
	.sectionflags	@""
	.align	4


	//----- nvinfo : EIATTR_CUDA_API_VERSION
	.align		4
        /*0000*/ 	.byte	0x04, 0x37
        /*0002*/ 	.short	(.L_61 - .L_60)
.L_60:
        /*0004*/ 	.word	0x00000082


	//----- nvinfo : EIATTR_KPARAM_INFO
	.align		4
.L_61:
        /*0008*/ 	.byte	0x04, 0x17
        /*000a*/ 	.short	(.L_63 - .L_62)
.L_62:
        /*000c*/ 	.word	0x00000000
        /*0010*/ 	.short	0x0000
        /*0012*/ 	.short	0x0000
        /*0014*/ 	.byte	0x00, 0xf5, 0x21, 0x00


	//----- nvinfo : EIATTR_SPARSE_MMA_MASK
	.align		4
.L_63:
        /*0018*/ 	.byte	0x03, 0x50
        /*001a*/ 	.short	0x0000


	//----- nvinfo : EIATTR_MAXREG_COUNT
	.align		4
        /*001c*/ 	.byte	0x03, 0x1b
        /*001e*/ 	.short	0x00ff


	//----- nvinfo : EIATTR_NUM_BARRIERS
	.align		4
        /*0020*/ 	.byte	0x02, 0x4c
        /*0022*/ 	.byte	0x01
	.zero		1


	//----- nvinfo : EIATTR_MERCURY_ISA_VERSION
	.align		4
        /*0024*/ 	.byte	0x03, 0x5f
        /*0026*/ 	.short	0x0101


	//----- nvinfo : EIATTR_VRC_CTA_INIT_COUNT
	.align		4
        /*0028*/ 	.byte	0x02, 0x4a
	.zero		1
	.zero		1


	//----- nvinfo : EIATTR_EXIT_INSTR_OFFSETS
	.align		4
        /*002c*/ 	.byte	0x04, 0x1c
        /*002e*/ 	.short	(.L_65 - .L_64)


	//   ....[0]....
.L_64:
        /*0030*/ 	.word	0x00000120


	//----- nvinfo : EIATTR_CBANK_PARAM_SIZE
	.align		4
.L_65:
        /*0034*/ 	.byte	0x03, 0x19
        /*0036*/ 	.short	0x0008


	//----- nvinfo : EIATTR_PARAM_CBANK
	.align		4
        /*0038*/ 	.byte	0x04, 0x0a
        /*003a*/ 	.short	(.L_67 - .L_66)
	.align		4
.L_66:
        /*003c*/ 	.word	index@(.nv.constant0._Z29smem_set_col_read_row_dynamicPi)
        /*0040*/ 	.short	0x0380
        /*0042*/ 	.short	0x0008


	//----- nvinfo : EIATTR_SW_WAR
	.align		4
.L_67:
        /*0044*/ 	.byte	0x04, 0x36
        /*0046*/ 	.short	(.L_69 - .L_68)
.L_68:
        /*0048*/ 	.word	0x00000008
.L_69:


//--------------------- .nv.info._Z33smem_set_col_read_row_dynamic_padPi --------------------------
	.section	.nv.info._Z33smem_set_col_read_row_dynamic_padPi,"",@"SHT_CUDA_INFO"
	.sectionflags	@""
	.align	4


	//----- nvinfo : EIATTR_CUDA_API_VERSION
	.align		4
        /*0000*/ 	.byte	0x04, 0x37
        /*0002*/ 	.short	(.L_71 - .L_70)
.L_70:
        /*0004*/ 	.word	0x00000082


	//----- nvinfo : EIATTR_KPARAM_INFO
	.align		4
.L_71:
        /*0008*/ 	.byte	0x04, 0x17
        /*000a*/ 	.short	(.L_73 - .L_72)
.L_72:
        /*000c*/ 	.word	0x00000000
        /*0010*/ 	.short	0x0000
        /*0012*/ 	.short	0x0000
        /*0014*/ 	.byte	0x00, 0xf5, 0x21, 0x00


	//----- nvinfo : EIATTR_SPARSE_MMA_MASK
	.align		4
.L_73:
        /*0018*/ 	.byte	0x03, 0x50
        /*001a*/ 	.short	0x0000


	//----- nvinfo : EIATTR_MAXREG_COUNT
	.align		4
        /*001c*/ 	.byte	0x03, 0x1b
        /*001e*/ 	.short	0x00ff


	//----- nvinfo : EIATTR_NUM_BARRIERS
	.align		4
        /*0020*/ 	.byte	0x02, 0x4c
        /*0022*/ 	.byte	0x01
	.zero		1


	//----- nvinfo : EIATTR_MERCURY_ISA_VERSION
	.align		4
        /*0024*/ 	.byte	0x03, 0x5f
        /*0026*/ 	.short	0x0101


	//----- nvinfo : EIATTR_VRC_CTA_INIT_COUNT
	.align		4
        /*0028*/ 	.byte	0x02, 0x4a
	.zero		1
	.zero		1


	//----- nvinfo : EIATTR_EXIT_INSTR_OFFSETS
	.align		4
        /*002c*/ 	.byte	0x04, 0x1c
        /*002e*/ 	.short	(.L_75 - .L_74)


	//   ....[0]....
.L_74:
        /*0030*/ 	.word	0x00000140


	//----- nvinfo : EIATTR_CBANK_PARAM_SIZE
	.align		4
.L_75:
        /*0034*/ 	.byte	0x03, 0x19
        /*0036*/ 	.short	0x0008


	//----- nvinfo : EIATTR_PARAM_CBANK
	.align		4
        /*0038*/ 	.byte	0x04, 0x0a
        /*003a*/ 	.short	(.L_77 - .L_76)
	.align		4
.L_76:
        /*003c*/ 	.word	index@(.nv.constant0._Z33smem_set_col_read_row_dynamic_padPi)
        /*0040*/ 	.short	0x0380
        /*0042*/ 	.short	0x0008


	//----- nvinfo : EIATTR_SW_WAR
	.align		4
.L_77:
        /*0044*/ 	.byte	0x04, 0x36
        /*0046*/ 	.short	(.L_79 - .L_78)
.L_78:
        /*0048*/ 	.word	0x00000008
.L_79:


//--------------------- .nv.callgraph             --------------------------
	.section	.nv.callgraph,"",@"SHT_CUDA_CALLGRAPH"
	.align	4
	.sectionentsize	8
	.align		4
        /*0000*/ 	.word	0x00000000
	.align		4
        /*0004*/ 	.word	0xffffffff
	.align		4
        /*0008*/ 	.word	0x00000000
	.align		4
        /*000c*/ 	.word	0xfffffffe
	.align		4
        /*0010*/ 	.word	0x00000000
	.align		4
        /*0014*/ 	.word	0xfffffffd
	.align		4
        /*0018*/ 	.word	0x00000000
	.align		4
        /*001c*/ 	.word	0xfffffffc


//--------------------- .text._Z21smem_set_row_read_rowPi --------------------------
	.section	.text._Z21smem_set_row_read_rowPi,"ax",@progbits
	.align	128
        .global         _Z21smem_set_row_read_rowPi
        .type           _Z21smem_set_row_read_rowPi,@function
        .size           _Z21smem_set_row_read_rowPi,(.L_x_5 - _Z21smem_set_row_read_rowPi)
        .other          _Z21smem_set_row_read_rowPi,@"STO_CUDA_ENTRY STV_DEFAULT"
_Z21smem_set_row_read_rowPi:
.text._Z21smem_set_row_read_rowPi:
[----:B------:R-:W-:Y:S01]  /*0000*/  LDC R1, c[0x0][0x37c] ;  /* 0x0000df00ff017b82 */ /* 0x000fe20000000800 */
[----:B------:R-:W0:Y:S07]  /*0010*/  S2R R5, SR_TID.Y ;  /* 0x0000000000057919 */ /* 0x000e2e0000002200 */
[----:B------:R-:W1:Y:S01]  /*0020*/  S2UR UR5, SR_CgaCtaId ;  /* 0x00000000000579c3 */ /* 0x000e620000008800 */
[----:B------:R-:W2:Y:S01]  /*0030*/  LDCU UR6, c[0x0][0x360] ;  /* 0x00006c00ff0677ac */ /* 0x000ea20008000800 */
[----:B------:R-:W2:Y:S01]  /*0040*/  S2R R2, SR_TID.X ;  /* 0x0000000000027919 */ /* 0x000ea20000002100 */
[----:B------:R-:W-:-:S02]  /*0050*/  UMOV UR4, 0x400 ;  /* 0x0000040000047882 */ /* 0x000fc40000000000 */
[----:B-1----:R-:W-:-:S06]  /*0060*/  ULEA UR4, UR5, UR4, 0x18 ;  /* 0x0000000405047291 */ /* 0x002fcc000f8ec0ff */
[C---:B0-----:R-:W-:Y:S01]  /*0070*/  LEA R0, R5.reuse, UR4, 0x7 ;  /* 0x0000000405007c11 */ /* 0x041fe2000f8e38ff */
[----:B--2---:R-:W-:-:S03]  /*0080*/  IMAD R5, R5, UR6, R2 ;  /* 0x0000000605057c24 */ /* 0x004fc6000f8e0202 */
[----:B------:R-:W-:Y:S01]  /*0090*/  LEA R0, R2, R0, 0x2 ;  /* 0x0000000002007211 */ /* 0x000fe200078e10ff */
[----:B------:R-:W0:Y:S01]  /*00a0*/  LDCU.64 UR4, c[0x0][0x358] ;  /* 0x00006b00ff0477ac */ /* 0x000e220008000a00 */
[----:B------:R-:W1:Y:S03]  /*00b0*/  LDC.64 R2, c[0x0][0x380] ;  /* 0x0000e000ff027b82 */ /* 0x000e660000000a00 */
[----:B------:R-:W-:Y:S05]  /*00c0*/  STS [R0], R5 ;  /* 0x0000000500007388 */ /* 0x000fea0000000800 */
[----:B------:R-:W-:Y:S01]  /*00d0*/  BAR.SYNC.DEFER_BLOCKING 0x0 ;  /* 0x0000000000007b1d */ /* 0x000fe20000010000 */
[----:B-1----:R-:W-:-:S05]  /*00e0*/  IMAD.WIDE.U32 R2, R5, 0x4, R2 ;  /* 0x0000000405027825 */ /* 0x002fca00078e0002 */
[----:B------:R-:W0:Y:S04]  /*00f0*/  LDS R7, [R0] ;  /* 0x0000000000077984 */ /* 0x000e280000000800 */
[----:B0-----:R-:W-:Y:S01]  /*0100*/  STG.E desc[UR4][R2.64], R7 ;  /* 0x0000000702007986 */ /* 0x001fe2000c101904 */
[----:B------:R-:W-:Y:S05]  /*0110*/  EXIT ;  /* 0x000000000000794d */ /* 0x000fea0003800000 */
.L_x_0:
[----:B------:R-:W-:-:S00]  /*0120*/  BRA `(.L_x_0) ;  /* 0xfffffffc00fc7947 */ /* 0x000fc0000383ffff */
[----:B------:R-:W-:-:S00]  /*0130*/  NOP ;  /* 0x0000000000007918 */ /* 0x000fc00000000000 */
        /* <DEDUP_REMOVED lines=12> */
.L_x_5:


//--------------------- .text._Z21smem_set_col_read_rowPi --------------------------
	.section	.text._Z21smem_set_col_read_rowPi,"ax",@progbits
	.align	128
        .global         _Z21smem_set_col_read_rowPi
        .type           _Z21smem_set_col_read_rowPi,@function
        .size           _Z21smem_set_col_read_rowPi,(.L_x_6 - _Z21smem_set_col_read_rowPi)
        .other          _Z21smem_set_col_read_rowPi,@"STO_CUDA_ENTRY STV_DEFAULT"
_Z21smem_set_col_read_rowPi:
.text._Z21smem_set_col_read_rowPi:
[----:B------:R-:W-:Y:S01]  /*0000*/  LDC R1, c[0x0][0x37c] ;  /* 0x0000df00ff017b82 */ /* 0x000fe20000000800 */
[----:B------:R-:W0:Y:S07]  /*0010*/  S2R R4, SR_TID.X ;  /* 0x0000000000047919 */ /* 0x000e2e0000002100 */
[----:B------:R-:W1:Y:S01]  /*0020*/  S2UR UR5, SR_CgaCtaId ;  /* 0x00000000000579c3 */ /* 0x000e620000008800 */
[----:B------:R-:W2:Y:S01]  /*0030*/  LDCU UR6, c[0x0][0x360] ;  /* 0x00006c00ff0677ac */ /* 0x000ea20008000800 */
[----:B------:R-:W2:Y:S01]  /*0040*/  S2R R3, SR_TID.Y ;  /* 0x0000000000037919 */ /* 0x000ea20000002200 */
[----:B------:R-:W-:-:S02]  /*0050*/  UMOV UR4, 0x400 ;  /* 0x0000040000047882 */ /* 0x000fc40000000000 */
[----:B-1----:R-:W-:-:S06]  /*0060*/  ULEA UR4, UR5, UR4, 0x18 ;  /* 0x0000000405047291 */ /* 0x002fcc000f8ec0ff */
[----:B0-----:R-:W-:Y:S01]  /*0070*/  LEA R0, R4, UR4, 0x7 ;  /* 0x0000000404007c11 */ /* 0x001fe2000f8e38ff */
[----:B--2---:R-:W-:-:S03]  /*0080*/  IMAD R5, R3, UR6, R4 ;  /* 0x0000000603057c24 */ /* 0x004fc6000f8e0204 */
[C---:B------:R-:W-:Y:S02]  /*0090*/  LEA R0, R3.reuse, R0, 0x2 ;  /* 0x0000000003007211 */ /* 0x040fe400078e10ff */
[----:B------:R-:W-:Y:S01]  /*00a0*/  LEA R2, R3, UR4, 0x7 ;  /* 0x0000000403027c11 */ /* 0x000fe2000f8e38ff */
[----:B------:R-:W0:Y:S02]  /*00b0*/  LDCU.64 UR4, c[0x0][0x358] ;  /* 0x00006b00ff0477ac */ /* 0x000e240008000a00 */
[----:B------:R-:W-:Y:S01]  /*00c0*/  STS [R0], R5 ;  /* 0x0000000500007388 */ /* 0x000fe20000000800 */
[----:B------:R-:W-:Y:S02]  /*00d0*/  LEA R4, R4, R2, 0x2 ;  /* 0x0000000204047211 */ /* 0x000fe400078e10ff */
[----:B------:R-:W1:Y:S08]  /*00e0*/  LDC.64 R2, c[0x0][0x380] ;  /* 0x0000e000ff027b82 */ /* 0x000e700000000a00 */
[----:B------:R-:W-:Y:S01]  /*00f0*/  BAR.SYNC.DEFER_BLOCKING 0x0 ;  /* 0x0000000000007b1d */ /* 0x000fe20000010000 */
[----:B-1----:R-:W-:-:S05]  /*0100*/  IMAD.WIDE.U32 R2, R5, 0x4, R2 ;  /* 0x0000000405027825 */ /* 0x002fca00078e0002 */
[----:B------:R-:W0:Y:S04]  /*0110*/  LDS R7, [R4] ;  /* 0x0000000004077984 */ /* 0x000e280000000800 */
[----:B0-----:R-:W-:Y:S01]  /*0120*/  STG.E desc[UR4][R2.64], R7 ;  /* 0x0000000702007986 */ /* 0x001fe2000c101904 */
[----:B------:R-:W-:Y:S05]  /*0130*/  EXIT ;  /* 0x000000000000794d */ /* 0x000fea0003800000 */
.L_x_1:
        /* <DEDUP_REMOVED lines=12> */
.L_x_6:


//--------------------- .text._Z21smem_set_row_read_colPi --------------------------
	.section	.text._Z21smem_set_row_read_colPi,"ax",@progbits
	.align	128
        .global         _Z21smem_set_row_read_colPi
        .type           _Z21smem_set_row_read_colPi,@function
        .size           _Z21smem_set_row_read_colPi,(.L_x_7 - _Z21smem_set_row_read_colPi)
        .other          _Z21smem_set_row_read_colPi,@"STO_CUDA_ENTRY STV_DEFAULT"
_Z21smem_set_row_read_colPi:
.text._Z21smem_set_row_read_colPi:
        /* <DEDUP_REMOVED lines=20> */
.L_x_2:
        /* <DEDUP_REMOVED lines=12> */
.L_x_7:


//--------------------- .text._Z29smem_set_col_read_row_dynamicPi --------------------------
	.section	.text._Z29smem_set_col_read_row_dynamicPi,"ax",@progbits
	.align	128
        .global         _Z29smem_set_col_read_row_dynamicPi
        .type           _Z29smem_set_col_read_row_dynamicPi,@function
        .size           _Z29smem_set_col_read_row_dynamicPi,(.L_x_8 - _Z29smem_set_col_read_row_dynamicPi)
        .other          _Z29smem_set_col_read_row_dynamicPi,@"STO_CUDA_ENTRY STV_DEFAULT"
_Z29smem_set_col_read_row_dynamicPi:
.text._Z29smem_set_col_read_row_dynamicPi:
[----:B------:R-:W-:Y:S01]  /*0000*/  LDC R1, c[0x0][0x37c] ;  /* 0x0000df00ff017b82 */ /* 0x000fe20000000800 */
[----:B------:R-:W0:Y:S07]  /*0010*/  S2R R5, SR_TID.Y ;  /* 0x0000000000057919 */ /* 0x000e2e0000002200 */
[----:B------:R-:W1:Y:S01]  /*0020*/  S2UR UR5, SR_CgaCtaId ;  /* 0x00000000000579c3 */ /* 0x000e620000008800 */
[----:B------:R-:W0:Y:S01]  /*0030*/  LDCU UR6, c[0x0][0x360] ;  /* 0x00006c00ff0677ac */ /* 0x000e220008000800 */
[----:B------:R-:W0:Y:S01]  /*0040*/  S2R R2, SR_TID.X ;  /* 0x0000000000027919 */ /* 0x000e220000002100 */
[----:B------:R-:W-:-:S02]  /*0050*/  UMOV UR4, 0x400 ;  /* 0x0000040000047882 */ /* 0x000fc40000000000 */
[----:B-1----:R-:W-:Y:S01]  /*0060*/  ULEA UR4, UR5, UR4, 0x18 ;  /* 0x0000000405047291 */ /* 0x002fe2000f8ec0ff */
[----:B0-----:R-:W-:Y:S02]  /*0070*/  IMAD R0, R2, UR6, R5 ;  /* 0x0000000602007c24 */ /* 0x001fe4000f8e0205 */
[----:B------:R-:W-:Y:S02]  /*0080*/  IMAD R5, R5, UR6, R2 ;  /* 0x0000000605057c24 */ /* 0x000fe4000f8e0202 */
[----:B------:R-:W0:Y:S01]  /*0090*/  LDC.64 R2, c[0x0][0x380] ;  /* 0x0000e000ff027b82 */ /* 0x000e220000000a00 */
[----:B------:R-:W-:Y:S02]  /*00a0*/  LEA R7, R0, UR4, 0x2 ;  /* 0x0000000400077c11 */ /* 0x000fe4000f8e10ff */
[----:B------:R-:W-:-:S03]  /*00b0*/  LEA R4, R5, UR4, 0x2 ;  /* 0x0000000405047c11 */ /* 0x000fc6000f8e10ff */
[----:B------:R-:W1:Y:S01]  /*00c0*/  LDCU.64 UR4, c[0x0][0x358] ;  /* 0x00006b00ff0477ac */ /* 0x000e620008000a00 */
[----:B------:R-:W-:Y:S01]  /*00d0*/  STS [R7], R0 ;  /* 0x0000000007007388 */ /* 0x000fe20000000800 */
[----:B------:R-:W-:Y:S01]  /*00e0*/  BAR.SYNC.DEFER_BLOCKING 0x0 ;  /* 0x0000000000007b1d */ /* 0x000fe20000010000 */
[----:B0-----:R-:W-:-:S05]  /*00f0*/  IMAD.WIDE.U32 R2, R5, 0x4, R2 ;  /* 0x0000000405027825 */ /* 0x001fca00078e0002 */
[----:B------:R-:W1:Y:S04]  /*0100*/  LDS R9, [R4] ;  /* 0x0000000004097984 */ /* 0x000e680000000800 */
[----:B-1----:R-:W-:Y:S01]  /*0110*/  STG.E desc[UR4][R2.64], R9 ;  /* 0x0000000902007986 */ /* 0x002fe2000c101904 */
[----:B------:R-:W-:Y:S05]  /*0120*/  EXIT ;  /* 0x000000000000794d */ /* 0x000fea0003800000 */
.L_x_3:
        /* <DEDUP_REMOVED lines=13> */
.L_x_8:


//--------------------- .text._Z33smem_set_col_read_row_dynamic_padPi --------------------------
	.section	.text._Z33smem_set_col_read_row_dynamic_padPi,"ax",@progbits
	.align	128
        .global         _Z33smem_set_col_read_row_dynamic_padPi
        .type           _Z33smem_set_col_read_row_dynamic_padPi,@function
        .size           _Z33smem_set_col_read_row_dynamic_padPi,(.L_x_9 - _Z33smem_set_col_read_row_dynamic_padPi)
        .other          _Z33smem_set_col_read_row_dynamic_padPi,@"STO_CUDA_ENTRY STV_DEFAULT"
_Z33smem_set_col_read_row_dynamic_padPi:
.text._Z33smem_set_col_read_row_dynamic_padPi:
[----:B------:R-:W-:Y:S01]  /*0000*/  LDC R1, c[0x0][0x37c] ;  /* 0x0000df00ff017b82 */ /* 0x000fe20000000800 */
[----:B------:R-:W0:Y:S07]  /*0010*/  S2R R5, SR_TID.X ;  /* 0x0000000000057919 */ /* 0x000e2e0000002100 */
[----:B------:R-:W1:Y:S01]  /*0020*/  S2UR UR5, SR_CgaCtaId ;  /* 0x00000000000579c3 */ /* 0x000e620000008800 */
[----:B------:R-:W0:Y:S01]  /*0030*/  LDCU UR6, c[0x0][0x360] ;  /* 0x00006c00ff0677ac */ /* 0x000e220008000800 */
[----:B------:R-:W2:Y:S01]  /*0040*/  S2R R3, SR_TID.Y ;  /* 0x0000000000037919 */ /* 0x000ea20000002200 */
[----:B------:R-:W-:-:S02]  /*0050*/  UMOV UR4, 0x400 ;  /* 0x0000040000047882 */ /* 0x000fc40000000000 */
[----:B-1----:R-:W-:Y:S01]  /*0060*/  ULEA UR4, UR5, UR4, 0x18 ;  /* 0x0000000405047291 */ /* 0x002fe2000f8ec0ff */
[----:B0-----:R-:W-:Y:S02]  /*0070*/  IMAD R2, R5, UR6, R5 ;  /* 0x0000000605027c24 */ /* 0x001fe4000f8e0205 */
[----:B--2---:R-:W-:-:S03]  /*0080*/  IMAD R0, R3, UR6, R3 ;  /* 0x0000000603007c24 */ /* 0x004fc6000f8e0203 */
[----:B------:R-:W-:Y:S02]  /*0090*/  IADD3 R4, PT, PT, R2, R3, RZ ;  /* 0x0000000302047210 */ /* 0x000fe40007ffe0ff */
[----:B------:R-:W0:Y:S02]  /*00a0*/  LDC.64 R2, c[0x0][0x380] ;  /* 0x0000e000ff027b82 */ /* 0x000e240000000a00 */
[----:B------:R-:W-:Y:S02]  /*00b0*/  LEA R7, R4, UR4, 0x2 ;  /* 0x0000000404077c11 */ /* 0x000fe4000f8e10ff */
[----:B------:R-:W-:-:S03]  /*00c0*/  IADD3 R5, PT, PT, R0, R5, RZ ;  /* 0x0000000500057210 */ /* 0x000fc60007ffe0ff */
[----:B------:R-:W-:Y:S01]  /*00d0*/  STS [R7], R4 ;  /* 0x0000000407007388 */ /* 0x000fe20000000800 */
[C---:B------:R-:W-:Y:S01]  /*00e0*/  LEA R0, R5.reuse, UR4, 0x2 ;  /* 0x0000000405007c11 */ /* 0x040fe2000f8e10ff */
[----:B------:R-:W1:Y:S01]  /*00f0*/  LDCU.64 UR4, c[0x0][0x358] ;  /* 0x00006b00ff0477ac */ /* 0x000e620008000a00 */
[----:B------:R-:W-:Y:S01]  /*0100*/  BAR.SYNC.DEFER_BLOCKING 0x0 ;  /* 0x0000000000007b1d */ /* 0x000fe20000010000 */
[----:B0-----:R-:W-:-:S05]  /*0110*/  IMAD.WIDE.U32 R2, R5, 0x4, R2 ;  /* 0x0000000405027825 */ /* 0x001fca00078e0002 */
[----:B------:R-:W1:Y:S04]  /*0120*/  LDS R9, [R0] ;  /* 0x0000000000097984 */ /* 0x000e680000000800 */
[----:B-1----:R-:W-:Y:S01]  /*0130*/  STG.E desc[UR4][R2.64], R9 ;  /* 0x0000000902007986 */ /* 0x002fe2000c101904 */
[----:B------:R-:W-:Y:S05]  /*0140*/  EXIT ;  /* 0x000000000000794d */ /* 0x000fea0003800000 */
.L_x_4:
        /* <DEDUP_REMOVED lines=11> */
.L_x_9:


//--------------------- .nv.shared._Z21smem_set_row_read_rowPi --------------------------
	.section	.nv.shared._Z21smem_set_row_read_rowPi,"aw",@nobits
	.sectionflags	@""
	.align	16
.nv.shared._Z21smem_set_row_read_rowPi:
	.zero		5120


//--------------------- .nv.shared.reserved.0     --------------------------
	.section	.nv.shared.reserved.0,"aw",@nobits
	.weak		__nv_reservedSMEM_offset_0_alias
	.size		__nv_reservedSMEM_offset_0_alias, 0, 64
	.other		__nv_reservedSMEM_offset_0_alias,@"STO_CUDA_RESERVED_SHARED STV_DEFAULT"
__nv_reservedSMEM_offset_0_alias:
	.zero		0
	.zero		64


//--------------------- .nv.shared._Z21smem_set_col_read_rowPi --------------------------
	.section	.nv.shared._Z21smem_set_col_read_rowPi,"aw",@nobits
	.sectionflags	@""
	.align	16
.nv.shared._Z21smem_set_col_read_rowPi:
	.zero		5120


//--------------------- .nv.shared._Z21smem_set_row_read_colPi --------------------------
	.section	.nv.shared._Z21smem_set_row_read_colPi,"aw",@nobits
	.sectionflags	@""
	.align	16
.nv.shared._Z21smem_set_row_read_colPi:
	.zero		5120


//--------------------- .nv.shared._Z29smem_set_col_read_row_dynamicPi --------------------------
	.section	.nv.shared._Z29smem_set_col_read_row_dynamicPi,"aw",@nobits
	.sectionflags	@""
	.align	16
	.zero		1024


//--------------------- .nv.shared._Z33smem_set_col_read_row_dynamic_padPi --------------------------
	.section	.nv.shared._Z33smem_set_col_read_row_dynamic_padPi,"aw",@nobits
	.sectionflags	@""
	.align	16
	.zero		1024


//--------------------- .nv.constant0._Z21smem_set_row_read_rowPi --------------------------
	.section	.nv.constant0._Z21smem_set_row_read_rowPi,"a",@progbits
	.sectionflags	@""
	.align	4
.nv.constant0._Z21smem_set_row_read_rowPi:
	.zero		904


//--------------------- .nv.constant0._Z21smem_set_col_read_rowPi --------------------------
	.section	.nv.constant0._Z21smem_set_col_read_rowPi,"a",@progbits
	.sectionflags	@""
	.align	4
.nv.constant0._Z21smem_set_col_read_rowPi:
	.zero		904


//--------------------- .nv.constant0._Z21smem_set_row_read_colPi --------------------------
	.section	.nv.constant0._Z21smem_set_row_read_colPi,"a",@progbits
	.sectionflags	@""
	.align	4
.nv.constant0._Z21smem_set_row_read_colPi:
	.zero		904


//--------------------- .nv.constant0._Z29smem_set_col_read_row_dynamicPi --------------------------
	.section	.nv.constant0._Z29smem_set_col_read_row_dynamicPi,"a",@progbits
	.sectionflags	@""
	.align	4
.nv.constant0._Z29smem_set_col_read_row_dynamicPi:
	.zero		904


//--------------------- .nv.constant0._Z33smem_set_col_read_row_dynamic_padPi --------------------------
	.section	.nv.constant0._Z33smem_set_col_read_row_dynamic_padPi,"a",@progbits
	.sectionflags	@""
	.align	4
.nv.constant0._Z33smem_set_col_read_row_dynamic_padPi:
	.zero		904


//--------------------- SYMBOLS --------------------------

	.type		.nv.reservedSmem.offset0,@object
	.size		.nv.reservedSmem.offset0,0x4
	.type		.nv.reservedSmem.cap,@object
	.size		.nv.reservedSmem.cap,0x4
